	.headerflags	@"EF_CUDA_TEXMODE_UNIFIED EF_CUDA_64BIT_ADDRESS EF_CUDA_ACCELERATORS EF_CUDA_SM90 EF_CUDA_VIRTUAL_SM(EF_CUDA_SM90)"
	.elftype	@"ET_EXEC"


//--------------------- .nv.info                  --------------------------
	.section	.nv.info,"",@"SHT_CUDA_INFO"
	.align	4


	//----- nvinfo : EIATTR_REGCOUNT
	.align		4
        /*0000*/ 	.byte	0x04, 0x2f
        /*0002*/ 	.short	(.L_3 - .L_2)
	.align		4
.L_2:
        /*0004*/ 	.word	index@(triton_poi_fused__native_batch_norm_legit_no_training_12)
        /*0008*/ 	.word	0x00000018


	//----- nvinfo : EIATTR_MIN_STACK_SIZE
	.align		4
.L_3:
        /*000c*/ 	.byte	0x04, 0x12
        /*000e*/ 	.short	(.L_5 - .L_4)
	.align		4
.L_4:
        /*0010*/ 	.word	index@(triton_poi_fused__native_batch_norm_legit_no_training_12)
        /*0014*/ 	.word	0x00000000


	//----- nvinfo : EIATTR_FRAME_SIZE
	.align		4
.L_5:
        /*0018*/ 	.byte	0x04, 0x11
        /*001a*/ 	.short	(.L_7 - .L_6)
	.align		4
.L_6:
        /*001c*/ 	.word	index@(triton_poi_fused__native_batch_norm_legit_no_training_12)
        /*0020*/ 	.word	0x00000000


	//----- nvinfo : EIATTR_MIN_STACK_SIZE
	.align		4
.L_7:
        /*0024*/ 	.byte	0x04, 0x12
        /*0026*/ 	.short	(.L_9 - .L_8)
	.align		4
.L_8:
        /*0028*/ 	.word	index@(triton_poi_fused__native_batch_norm_legit_no_training_12)
        /*002c*/ 	.word	0x00000000
.L_9:


//--------------------- .nv.info.triton_poi_fused__native_batch_norm_legit_no_training_12 --------------------------
	.section	.nv.info.triton_poi_fused__native_batch_norm_legit_no_training_12,"",@"SHT_CUDA_INFO"
	.sectionflags	@""
	.align	4


	//----- nvinfo : EIATTR_CUDA_API_VERSION
	.align		4
        /*0000*/ 	.byte	0x04, 0x37
        /*0002*/ 	.short	(.L_11 - .L_10)
.L_10:
        /*0004*/ 	.word	0x0000007c


	//----- nvinfo : EIATTR_KPARAM_INFO
	.align		4
.L_11:
        /*0008*/ 	.byte	0x04, 0x17
        /*000a*/ 	.short	(.L_13 - .L_12)
.L_12:
        /*000c*/ 	.word	0x00000000
        /*0010*/ 	.short	0x0006
        /*0012*/ 	.short	0x0030
        /*0014*/ 	.byte	0x00, 0xf0, 0x11, 0x00


	//----- nvinfo : EIATTR_KPARAM_INFO
	.align		4
.L_13:
        /*0018*/ 	.byte	0x04, 0x17
        /*001a*/ 	.short	(.L_15 - .L_14)
.L_14:
        /*001c*/ 	.word	0x00000000
        /*0020*/ 	.short	0x0005
        /*0022*/ 	.short	0x0028
        /*0024*/ 	.byte	0x00, 0xf4, 0x21, 0x00


	//----- nvinfo : EIATTR_KPARAM_INFO
	.align		4
.L_15:
        /*0028*/ 	.byte	0x04, 0x17
        /*002a*/ 	.short	(.L_17 - .L_16)
.L_16:
        /*002c*/ 	.word	0x00000000
        /*0030*/ 	.short	0x0004
        /*0032*/ 	.short	0x0020
        /*0034*/ 	.byte	0x00, 0xf4, 0x21, 0x00


	//----- nvinfo : EIATTR_KPARAM_INFO
	.align		4
.L_17:
        /*0038*/ 	.byte	0x04, 0x17
        /*003a*/ 	.short	(.L_19 - .L_18)
.L_18:
        /*003c*/ 	.word	0x00000000
        /*0040*/ 	.short	0x0003
        /*0042*/ 	.short	0x0018
        /*0044*/ 	.byte	0x00, 0xf4, 0x21, 0x00


	//----- nvinfo : EIATTR_KPARAM_INFO
	.align		4
.L_19:
        /*0048*/ 	.byte	0x04, 0x17
        /*004a*/ 	.short	(.L_21 - .L_20)
.L_20:
        /*004c*/ 	.word	0x00000000
        /*0050*/ 	.short	0x0002
        /*0052*/ 	.short	0x0010
        /*0054*/ 	.byte	0x00, 0xf4, 0x21, 0x00


	//----- nvinfo : EIATTR_KPARAM_INFO
	.align		4
.L_21:
        /*0058*/ 	.byte	0x04, 0x17
        /*005a*/ 	.short	(.L_23 - .L_22)
.L_22:
        /*005c*/ 	.word	0x00000000
        /*0060*/ 	.short	0x0001
        /*0062*/ 	.short	0x0008
        /*0064*/ 	.byte	0x00, 0xf4, 0x21, 0x00


	//----- nvinfo : EIATTR_KPARAM_INFO
	.align		4
.L_23:
        /*0068*/ 	.byte	0x04, 0x17
        /*006a*/ 	.short	(.L_25 - .L_24)
.L_24:
        /*006c*/ 	.word	0x00000000
        /*0070*/ 	.short	0x0000
        /*0072*/ 	.short	0x0000
        /*0074*/ 	.byte	0x00, 0xf4, 0x21, 0x00


	//----- nvinfo : EIATTR_SPARSE_MMA_MASK
	.align		4
.L_25:
        /*0078*/ 	.byte	0x03, 0x50
        /*007a*/ 	.short	0x0000


	//----- nvinfo : EIATTR_MAXREG_COUNT
	.align		4
        /*007c*/ 	.byte	0x03, 0x1b
        /*007e*/ 	.short	0x00ff


	//----- nvinfo : EIATTR_EXIT_INSTR_OFFSETS
	.align		4
        /*0080*/ 	.byte	0x04, 0x1c
        /*0082*/ 	.short	(.L_27 - .L_26)


	//   ....[0]....
.L_26:
        /*0084*/ 	.word	0x000003e0


	//   ....[1]....
        /*0088*/ 	.word	0x00000400


	//----- nvinfo : EIATTR_REQNTID
	.align		4
.L_27:
        /*008c*/ 	.byte	0x04, 0x10
        /*008e*/ 	.short	(.L_29 - .L_28)
.L_28:
        /*0090*/ 	.word	0x00000020
        /*0094*/ 	.word	0x00000001
        /*0098*/ 	.word	0x00000001


	//----- nvinfo : EIATTR_CBANK_PARAM_SIZE
	.align		4
.L_29:
        /*009c*/ 	.byte	0x03, 0x19
        /*009e*/ 	.short	0x0034


	//----- nvinfo : EIATTR_PARAM_CBANK
	.align		4
        /*00a0*/ 	.byte	0x04, 0x0a
        /*00a2*/ 	.short	(.L_31 - .L_30)
	.align		4
.L_30:
        /*00a4*/ 	.word	index@(.nv.constant0.triton_poi_fused__native_batch_norm_legit_no_training_12)
        /*00a8*/ 	.short	0x0210
        /*00aa*/ 	.short	0x0034


	//----- nvinfo : EIATTR_SW_WAR
	.align		4
.L_31:
        /*00ac*/ 	.byte	0x04, 0x36
        /*00ae*/ 	.short	(.L_33 - .L_32)
.L_32:
        /*00b0*/ 	.word	0x00000008
.L_33:


//--------------------- .nv.callgraph             --------------------------
	.section	.nv.callgraph,"",@"SHT_CUDA_CALLGRAPH"
	.align	4
	.sectionentsize	8
	.align		4
        /*0000*/ 	.word	0x00000000
	.align		4
        /*0004*/ 	.word	0xffffffff
	.align		4
        /*0008*/ 	.word	0x00000000
	.align		4
        /*000c*/ 	.word	0xfffffffe
	.align		4
        /*0010*/ 	.word	0x00000000
	.align		4
        /*0014*/ 	.word	0xfffffffd
	.align		4
        /*0018*/ 	.word	0x00000000
	.align		4
        /*001c*/ 	.word	0xfffffffc


//--------------------- .nv.constant4             --------------------------
	.section	.nv.constant4,"a",@progbits
	.align	8
	.align		8
.nv.constant4:
        /*0000*/ 	.dword	_$_str
	.align		8
        /*0008*/ 	.dword	_$_str_$_2


//--------------------- .text.triton_poi_fused__native_batch_norm_legit_no_training_12 --------------------------
	.section	.text.triton_poi_fused__native_batch_norm_legit_no_training_12,"ax",@progbits
	.align	128
        .global         triton_poi_fused__native_batch_norm_legit_no_training_12
        .type           triton_poi_fused__native_batch_norm_legit_no_training_12,@function
        .size           triton_poi_fused__native_batch_norm_legit_no_training_12,(.L_x_1 - triton_poi_fused__native_batch_norm_legit_no_training_12)
        .other          triton_poi_fused__native_batch_norm_legit_no_training_12,@"STO_CUDA_ENTRY STV_DEFAULT"
triton_poi_fused__native_batch_norm_legit_no_training_12:
.text.triton_poi_fused__native_batch_norm_legit_no_training_12:
[----:B------:R-:W0:Y:S01]  /*0000*/  LDC R1, c[0x0][0x28] ;  /* 0x00000a00ff017b82 */ /* 0x000e220000000800 */
[----:B------:R-:W1:Y:S07]  /*0010*/  S2R R0, SR_TID.X ;  /* 0x0000000000007919 */ /* 0x000e6e0000002100 */
[----:B------:R-:W2:Y:S01]  /*0020*/  LDC.64 R6, c[0x0][0x220] ;  /* 0x00008800ff067b82 */ /* 0x000ea20000000a00 */
[----:B------:R-:W-:Y:S01]  /*0030*/  CS2R R20, SRZ ;  /* 0x0000000000147805 */ /* 0x000fe2000001ff00 */
[----:B------:R-:W-:Y:S01]  /*0040*/  ULDC.64 UR4, c[0x0][0x208] ;  /* 0x0000820000047ab9 */ /* 0x000fe20000000a00 */
[----:B------:R-:W3:Y:S05]  /*0050*/  S2R R13, SR_CTAID.X ;  /* 0x00000000000d7919 */ /* 0x000eea0000002500 */
[----:B------:R-:W4:Y:S08]  /*0060*/  LDC.64 R4, c[0x0][0x218] ;  /* 0x00008600ff047b82 */ /* 0x000f300000000a00 */
[----:B------:R-:W5:Y:S08]  /*0070*/  LDC.64 R8, c[0x0][0x228] ;  /* 0x00008a00ff087b82 */ /* 0x000f700000000a00 */
[----:B------:R-:W5:Y:S01]  /*0080*/  LDC.64 R10, c[0x0][0x230] ;  /* 0x00008c00ff0a7b82 */ /* 0x000f620000000a00 */
[----:B-1----:R-:W-:-:S02]  /*0090*/  SHF.L.U32 R0, R0, 0x1, RZ ;  /* 0x0000000100007819 */ /* 0x002fc400000006ff */
[----:B---3--:R-:W-:Y:S02]  /*00a0*/  SHF.R.S32.HI R2, RZ, 0x19, R13 ;  /* 0x00000019ff027819 */ /* 0x008fe4000001140d */
[----:B------:R-:W-:Y:S02]  /*00b0*/  LOP3.LUT R0, R0, 0x3e, RZ, 0xc0, !PT ;  /* 0x0000003e00007812 */ /* 0x000fe400078ec0ff */
[----:B------:R-:W-:Y:S02]  /*00c0*/  SGXT R2, R2, 0x1 ;  /* 0x000000010202781a */ /* 0x000fe40000000200 */
[----:B------:R-:W-:-:S04]  /*00d0*/  LEA R13, R13, R0, 0x6 ;  /* 0x000000000d0d7211 */ /* 0x000fc800078e30ff */
[----:B------:R-:W-:Y:S02]  /*00e0*/  LEA.HI R2, R2, R13, RZ, 0x4 ;  /* 0x0000000d02027211 */ /* 0x000fe400078f20ff */
[----:B------:R-:W-:Y:S02]  /*00f0*/  ISETP.GE.AND P4, PT, R13, 0x40, PT ;  /* 0x000000400d00780c */ /* 0x000fe40003f86270 */
[----:B------:R-:W-:-:S04]  /*0100*/  LOP3.LUT R2, R2, 0xfffffff0, RZ, 0xc0, !PT ;  /* 0xfffffff002027812 */ /* 0x000fc800078ec0ff */
[----:B------:R-:W-:Y:S02]  /*0110*/  IADD3 R15, R13, -R2, RZ ;  /* 0x800000020d0f7210 */ /* 0x000fe40007ffe0ff */
[----:B------:R-:W1:Y:S03]  /*0120*/  LDC.64 R2, c[0x0][0x210] ;  /* 0x00008400ff027b82 */ /* 0x000e660000000a00 */
[----:B--2---:R-:W-:-:S05]  /*0130*/  IMAD.WIDE R6, R15, 0x4, R6 ;  /* 0x000000040f067825 */ /* 0x004fca00078e0206 */
[----:B------:R5:W2:Y:S01]  /*0140*/  @!P4 LDG.E.EL.64 R20, desc[UR4][R6.64] ;  /* 0x000000040614c981 */ /* 0x000aa2000c2e1b00 */
[----:B------:R-:W-:Y:S02]  /*0150*/  CS2R R16, SRZ ;  /* 0x0000000000107805 */ /* 0x000fe4000001ff00 */
[----:B------:R-:W-:Y:S01]  /*0160*/  CS2R R18, SRZ ;  /* 0x0000000000127805 */ /* 0x000fe2000001ff00 */
[----:B----4-:R-:W-:-:S05]  /*0170*/  IMAD.WIDE R4, R15, 0x4, R4 ;  /* 0x000000040f047825 */ /* 0x010fca00078e0204 */
[----:B------:R-:W3:Y:S01]  /*0180*/  @!P4 LDG.E.EL.64 R18, desc[UR4][R4.64] ;  /* 0x000000040412c981 */ /* 0x000ee2000c2e1b00 */
[----:B-----5:R-:W-:-:S04]  /*0190*/  IMAD.WIDE R6, R15, 0x4, R8 ;  /* 0x000000040f067825 */ /* 0x020fc800078e0208 */
[----:B-1----:R-:W-:-:S04]  /*01a0*/  IMAD.WIDE R2, R13, 0x4, R2 ;  /* 0x000000040d027825 */ /* 0x002fc800078e0202 */
[----:B0-----:R-:W-:Y:S01]  /*01b0*/  IMAD.WIDE R8, R15, 0x4, R10 ;  /* 0x000000040f087825 */ /* 0x001fe200078e020a */
[----:B------:R0:W3:Y:S01]  /*01c0*/  @!P4 LDG.E.64 R16, desc[UR4][R2.64] ;  /* 0x000000040210c981 */ /* 0x0000e2000c1e1b00 */
[----:B------:R-:W-:Y:S02]  /*01d0*/  CS2R R10, SRZ ;  /* 0x00000000000a7805 */ /* 0x000fe4000001ff00 */
[----:B------:R-:W-:-:S04]  /*01e0*/  CS2R R14, SRZ ;  /* 0x00000000000e7805 */ /* 0x000fc8000001ff00 */
[----:B------:R1:W4:Y:S01]  /*01f0*/  @!P4 LDG.E.EL.64 R10, desc[UR4][R6.64] ;  /* 0x00000004060ac981 */ /* 0x000322000c2e1b00 */
[----:B0-----:R-:W0:Y:S03]  /*0200*/  LDC.64 R2, c[0x0][0x238] ;  /* 0x00008e00ff027b82 */ /* 0x001e260000000a00 */
[----:B------:R-:W4:Y:S01]  /*0210*/  @!P4 LDG.E.EL.64 R14, desc[UR4][R8.64] ;  /* 0x00000004080ec981 */ /* 0x000f22000c2e1b00 */
[----:B-1----:R-:W-:Y:S01]  /*0220*/  HFMA2.MMA R7, -RZ, RZ, 1.625, 0 ;  /* 0x3e800000ff077435 */ /* 0x002fe200000001ff */
[----:B0-----:R-:W-:-:S04]  /*0230*/  IMAD.WIDE R2, R13, 0x4, R2 ;  /* 0x000000040d027825 */ /* 0x001fc800078e0202 */
[----:B--2---:R-:W-:Y:S01]  /*0240*/  FADD R20, R20, 0.0010000000474974513054 ;  /* 0x3a83126f14147421 */ /* 0x004fe20000000000 */
[----:B------:R-:W-:-:S03]  /*0250*/  FADD R21, R21, 0.0010000000474974513054 ;  /* 0x3a83126f15157421 */ /* 0x000fc60000000000 */
[----:B------:R-:W0:Y:S08]  /*0260*/  MUFU.SQRT R0, R20 ;  /* 0x0000001400007308 */ /* 0x000e300000002000 */
[----:B------:R-:W1:Y:S01]  /*0270*/  MUFU.SQRT R4, R21 ;  /* 0x0000001500047308 */ /* 0x000e620000002000 */
[C---:B0-----:R-:W-:Y:S02]  /*0280*/  FSETP.GT.AND P0, PT, R0.reuse, 8.50705917302346158658e+37, PT ;  /* 0x7e8000000000780b */ /* 0x041fe40003f04000 */
[----:B------:R-:W-:-:S02]  /*0290*/  FSETP.GEU.AND P2, PT, R0, 1.175494350822287508e-38, PT ;  /* 0x008000000000780b */ /* 0x000fc40003f4e000 */
[C---:B-1----:R-:W-:Y:S02]  /*02a0*/  FSETP.GT.AND P1, PT, R4.reuse, 8.50705917302346158658e+37, PT ;  /* 0x7e8000000400780b */ /* 0x042fe40003f24000 */
[----:B------:R-:W-:-:S07]  /*02b0*/  FSETP.GEU.AND P3, PT, R4, 1.175494350822287508e-38, PT ;  /* 0x008000000400780b */ /* 0x000fce0003f6e000 */
[----:B------:R-:W-:-:S04]  /*02c0*/  @P0 FMUL R0, R0, 0.25 ;  /* 0x3e80000000000820 */ /* 0x000fc80000400000 */
[----:B------:R-:W-:Y:S01]  /*02d0*/  @!P2 FMUL R0, R0, 16777216 ;  /* 0x4b8000000000a820 */ /* 0x000fe20000400000 */
[----:B------:R-:W-:-:S04]  /*02e0*/  @P1 FMUL R4, R4, 0.25 ;  /* 0x3e80000004041820 */ /* 0x000fc80000400000 */
[----:B------:R-:W-:Y:S01]  /*02f0*/  @!P3 FMUL R4, R4, 16777216 ;  /* 0x4b8000000404b820 */ /* 0x000fe20000400000 */
[----:B------:R-:W0:Y:S01]  /*0300*/  MUFU.RCP R0, R0 ;  /* 0x0000000000007308 */ /* 0x000e220000001000 */
[----:B------:R-:W-:-:S07]  /*0310*/  FSEL R5, R7, 1, P0 ;  /* 0x3f80000007057808 */ /* 0x000fce0000000000 */
[----:B------:R-:W1:Y:S01]  /*0320*/  MUFU.RCP R4, R4 ;  /* 0x0000000400047308 */ /* 0x000e620000001000 */
[----:B------:R-:W-:Y:S01]  /*0330*/  FSEL R7, R7, 1, P1 ;  /* 0x3f80000007077808 */ /* 0x000fe20000800000 */
[----:B------:R-:W-:-:S04]  /*0340*/  @!P2 FMUL R5, R5, 16777216 ;  /* 0x4b8000000505a820 */ /* 0x000fc80000400000 */
[----:B------:R-:W-:Y:S01]  /*0350*/  @!P3 FMUL R7, R7, 16777216 ;  /* 0x4b8000000707b820 */ /* 0x000fe20000400000 */
[----:B0-----:R-:W-:Y:S01]  /*0360*/  FMUL R5, R0, R5 ;  /* 0x0000000500057220 */ /* 0x001fe20000400000 */
[----:B---3--:R-:W-:Y:S01]  /*0370*/  FADD R17, -R19, R17 ;  /* 0x0000001113117221 */ /* 0x008fe20000000100 */
[----:B------:R-:W-:Y:S01]  /*0380*/  FADD R16, -R18, R16 ;  /* 0x0000001012107221 */ /* 0x000fe20000000100 */
[----:B-1----:R-:W-:-:S03]  /*0390*/  FMUL R0, R4, R7 ;  /* 0x0000000704007220 */ /* 0x002fc60000400000 */
[----:B------:R-:W-:Y:S01]  /*03a0*/  FMUL R5, R16, R5 ;  /* 0x0000000510057220 */ /* 0x000fe20000400000 */
[----:B------:R-:W-:-:S03]  /*03b0*/  FMUL R0, R17, R0 ;  /* 0x0000000011007220 */ /* 0x000fc60000400000 */
[----:B----4-:R-:W-:Y:S01]  /*03c0*/  FFMA R10, R5, R10, R14 ;  /* 0x0000000a050a7223 */ /* 0x010fe2000000000e */
[----:B------:R-:W-:Y:S01]  /*03d0*/  FFMA R11, R0, R11, R15 ;  /* 0x0000000b000b7223 */ /* 0x000fe2000000000f */
[----:B------:R-:W-:Y:S06]  /*03e0*/  @P4 EXIT ;  /* 0x000000000000494d */ /* 0x000fec0003800000 */
[----:B------:R-:W-:Y:S01]  /*03f0*/  STG.E.64 desc[UR4][R2.64], R10 ;  /* 0x0000000a02007986 */ /* 0x000fe2000c101b04 */
[----:B------:R-:W-:Y:S05]  /*0400*/  EXIT ;  /* 0x000000000000794d */ /* 0x000fea0003800000 */
.L_x_0:
[----:B------:R-:W-:-:S00]  /*0410*/  BRA `(.L_x_0) ;  /* 0xfffffffc00fc7947 */ /* 0x000fc0000383ffff */
[----:B------:R-:W-:-:S00]  /*0420*/  NOP ;  /* 0x0000000000007918 */ /* 0x000fc00000000000 */
        /* <DEDUP_REMOVED lines=13> */
.L_x_1:


//--------------------- .nv.global.init           --------------------------
	.section	.nv.global.init,"aw",@progbits
.nv.global.init:
	.type		_$_str,@object
	.size		_$_str,(_$_str_$_2 - _$_str)
_$_str:
        /*0000*/ 	.byte	0x5f, 0x5f, 0x43, 0x55, 0x44, 0x41, 0x5f, 0x46, 0x54, 0x5a, 0x00
	.type		_$_str_$_2,@object
	.size		_$_str_$_2,(.L_1 - _$_str_$_2)
_$_str_$_2:
        /*000b*/ 	.byte	0x5f, 0x5f, 0x43, 0x55, 0x44, 0x41, 0x5f, 0x50, 0x52, 0x45, 0x43, 0x5f, 0x53, 0x51, 0x52, 0x54
        /*001b*/ 	.byte	0x00
.L_1:


//--------------------- .nv.constant0.triton_poi_fused__native_batch_norm_legit_no_training_12 --------------------------
	.section	.nv.constant0.triton_poi_fused__native_batch_norm_legit_no_training_12,"a",@progbits
	.sectionflags	@""
	.align	4
.nv.constant0.triton_poi_fused__native_batch_norm_legit_no_training_12:
	.zero		580
